//
// Generated by NVIDIA NVVM Compiler
//
// Compiler Build ID: CL-36424714
// Cuda compilation tools, release 13.0, V13.0.88
// Based on NVVM 20.0.0
//

.version 9.0
.target sm_100
.address_size 64

	// .globl	_Z12reduceVectorPfS_S_

.visible .entry _Z12reduceVectorPfS_S_(
	.param .u64 .ptr .align 1 _Z12reduceVectorPfS_S__param_0,
	.param .u64 .ptr .align 1 _Z12reduceVectorPfS_S__param_1,
	.param .u64 .ptr .align 1 _Z12reduceVectorPfS_S__param_2
)
{
	.reg .pred 	%p<5>;
	.reg .b32 	%r<9>;
	.reg .b32 	%f<5>;
	.reg .b64 	%rd<11>;

	ld.param.u64 	%rd3, [_Z12reduceVectorPfS_S__param_0];
	ld.param.u64 	%rd2, [_Z12reduceVectorPfS_S__param_2];
	cvta.to.global.u64 	%rd4, %rd3;
	mov.u32 	%r1, %ctaid.x;
	mov.u32 	%r8, %ntid.x;
	mov.u32 	%r3, %tid.x;
	mad.lo.s32 	%r6, %r1, %r8, %r3;
	setp.lt.u32 	%p1, %r8, 2;
	mul.wide.s32 	%rd5, %r6, 4;
	add.s64 	%rd1, %rd4, %rd5;
	@%p1 bra 	$L__BB0_4;
$L__BB0_1:
	shr.u32 	%r5, %r8, 1;
	setp.ge.u32 	%p2, %r3, %r5;
	@%p2 bra 	$L__BB0_3;
	shl.b32 	%r7, %r5, 2;
	cvt.u64.u32 	%rd6, %r7;
	add.s64 	%rd7, %rd1, %rd6;
	ld.global.f32 	%f1, [%rd7];
	ld.global.f32 	%f2, [%rd1];
	add.f32 	%f3, %f1, %f2;
	st.global.f32 	[%rd1], %f3;
$L__BB0_3:
	bar.sync 	0;
	setp.gt.u32 	%p3, %r8, 3;
	mov.u32 	%r8, %r5;
	@%p3 bra 	$L__BB0_1;
$L__BB0_4:
	setp.ne.s32 	%p4, %r3, 0;
	@%p4 bra 	$L__BB0_6;
	ld.global.f32 	%f4, [%rd1];
	cvta.to.global.u64 	%rd8, %rd2;
	mul.wide.u32 	%rd9, %r1, 4;
	add.s64 	%rd10, %rd8, %rd9;
	st.global.f32 	[%rd10], %f4;
$L__BB0_6:
	ret;

}


// ===== COMPILED SASS (sm_100) =====

	.target	sm_100

	.elftype	@"ET_EXEC"


//--------------------- .note.nv.tkinfo           --------------------------
	.section	.note.nv.tkinfo,"",@"SHT_NOTE"
	.sectionflags	@"SHF_NOTE_NV_TKINFO"
	.tkinfo
        /*0018*/ 	.word	0x00000002
        /*0030*/ 	.string	""
        /*0030*/ 	.string	"ptxas"
        /*0030*/ 	.string	"Cuda compilation tools, release 13.0, V13.0.88"
        /*0030*/ 	.string	"Build cuda_13.0.r13.0/compiler.36424714_0"
        /*0030*/ 	.string	"-arch sm_100 -m 64 "



//--------------------- .note.nv.cuinfo           --------------------------
	.section	.note.nv.cuinfo,"",@"SHT_NOTE"
	.sectionflags	@"SHF_NOTE_NV_CUINFO"
        /*0018*/ 	.short	0x0002
        /*001a*/ 	.short	0x0064
        /*001c*/ 	.short	0x0082
	.zero		2


//--------------------- .nv.info                  --------------------------
	.section	.nv.info,"",@"SHT_CUDA_INFO"
	.align	4


	//----- nvinfo : EIATTR_REGCOUNT
	.align		4
        /*0000*/ 	.byte	0x04, 0x2f
        /*0002*/ 	.short	(.L_1 - .L_0)
	.align		4
.L_0:
        /*0004*/ 	.word	index@(_Z12reduceVectorPfS_S_)
        /*0008*/ 	.word	0x0000000e


	//----- nvinfo : EIATTR_FRAME_SIZE
	.align		4
.L_1:
        /*000c*/ 	.byte	0x04, 0x11
        /*000e*/ 	.short	(.L_3 - .L_2)
	.align		4
.L_2:
        /*0010*/ 	.word	index@(_Z12reduceVectorPfS_S_)
        /*0014*/ 	.word	0x00000000


	//----- nvinfo : EIATTR_MIN_STACK_SIZE
	.align		4
.L_3:
        /*0018*/ 	.byte	0x04, 0x12
        /*001a*/ 	.short	(.L_5 - .L_4)
	.align		4
.L_4:
        /*001c*/ 	.word	index@(_Z12reduceVectorPfS_S_)
        /*0020*/ 	.word	0x00000000
.L_5:


//--------------------- .nv.compat                --------------------------
	.section	.nv.compat,"",@"SHT_CUDA_COMPAT_INFO"
	.align	4
        /*0000*/ 	.byte	0x02, 0x09, 0x00, 0x00, 0x02, 0x02, 0x01, 0x00, 0x02, 0x05, 0x05, 0x00, 0x03, 0x07, 0x01, 0x01
        /*0010*/ 	.byte	0x02, 0x03, 0x00, 0x00, 0x02, 0x06, 0x01, 0x00, 0x04, 0x0b, 0x08, 0x00, 0x09, 0x00, 0x00, 0x00
        /*0020*/ 	.byte	0x00, 0x00, 0x00, 0x00


//--------------------- .nv.info._Z12reduceVectorPfS_S_ --------------------------
	.section	.nv.info._Z12reduceVectorPfS_S_,"",@"SHT_CUDA_INFO"
	.sectionflags	@""
	.align	4


	//----- nvinfo : EIATTR_CUDA_API_VERSION
	.align		4
        /*0000*/ 	.byte	0x04, 0x37
        /*0002*/ 	.short	(.L_7 - .L_6)
.L_6:
        /*0004*/ 	.word	0x00000082


	//----- nvinfo : EIATTR_KPARAM_INFO
	.align		4
.L_7:
        /*0008*/ 	.byte	0x04, 0x17
        /*000a*/ 	.short	(.L_9 - .L_8)
.L_8:
        /*000c*/ 	.word	0x00000000
        /*0010*/ 	.short	0x0002
        /*0012*/ 	.short	0x0010
        /*0014*/ 	.byte	0x00, 0xf5, 0x21, 0x00


	//----- nvinfo : EIATTR_KPARAM_INFO
	.align		4
.L_9:
        /*0018*/ 	.byte	0x04, 0x17
        /*001a*/ 	.short	(.L_11 - .L_10)
.L_10:
        /*001c*/ 	.word	0x00000000
        /*0020*/ 	.short	0x0001
        /*0022*/ 	.short	0x0008
        /*0024*/ 	.byte	0x00, 0xf5, 0x21, 0x00


	//----- nvinfo : EIATTR_KPARAM_INFO
	.align		4
.L_11:
        /*0028*/ 	.byte	0x04, 0x17
        /*002a*/ 	.short	(.L_13 - .L_12)
.L_12:
        /*002c*/ 	.word	0x00000000
        /*0030*/ 	.short	0x0000
        /*0032*/ 	.short	0x0000
        /*0034*/ 	.byte	0x00, 0xf5, 0x21, 0x00


	//----- nvinfo : EIATTR_SPARSE_MMA_MASK
	.align		4
.L_13:
        /*0038*/ 	.byte	0x03, 0x50
        /*003a*/ 	.short	0x0000


	//----- nvinfo : EIATTR_MAXREG_COUNT
	.align		4
        /*003c*/ 	.byte	0x03, 0x1b
        /*003e*/ 	.short	0x00ff


	//----- nvinfo : EIATTR_NUM_BARRIERS
	.align		4
        /*0040*/ 	.byte	0x02, 0x4c
        /*0042*/ 	.byte	0x01
	.zero		1


	//----- nvinfo : EIATTR_MERCURY_ISA_VERSION
	.align		4
        /*0044*/ 	.byte	0x03, 0x5f
        /*0046*/ 	.short	0x0101


	//----- nvinfo : EIATTR_VRC_CTA_INIT_COUNT
	.align		4
        /*0048*/ 	.byte	0x02, 0x4a
	.zero		1
	.zero		1


	//----- nvinfo : EIATTR_EXIT_INSTR_OFFSETS
	.align		4
        /*004c*/ 	.byte	0x04, 0x1c
        /*004e*/ 	.short	(.L_15 - .L_14)


	//   ....[0]....
.L_14:
        /*0050*/ 	.word	0x000001b0


	//   ....[1]....
        /*0054*/ 	.word	0x00000200


	//----- nvinfo : EIATTR_CRS_STACK_SIZE
	.align		4
.L_15:
        /*0058*/ 	.byte	0x04, 0x1e
        /*005a*/ 	.short	(.L_17 - .L_16)
.L_16:
        /*005c*/ 	.word	0x00000000


	//----- nvinfo : EIATTR_CBANK_PARAM_SIZE
	.align		4
.L_17:
        /*0060*/ 	.byte	0x03, 0x19
        /*0062*/ 	.short	0x0018


	//----- nvinfo : EIATTR_PARAM_CBANK
	.align		4
        /*0064*/ 	.byte	0x04, 0x0a
        /*0066*/ 	.short	(.L_19 - .L_18)
	.align		4
.L_18:
        /*0068*/ 	.word	index@(.nv.constant0._Z12reduceVectorPfS_S_)
        /*006c*/ 	.short	0x0380
        /*006e*/ 	.short	0x0018


	//----- nvinfo : EIATTR_SW_WAR
	.align		4
.L_19:
        /*0070*/ 	.byte	0x04, 0x36
        /*0072*/ 	.short	(.L_21 - .L_20)
.L_20:
        /*0074*/ 	.word	0x00000008
.L_21:


//--------------------- .nv.callgraph             --------------------------
	.section	.nv.callgraph,"",@"SHT_CUDA_CALLGRAPH"
	.align	4
	.sectionentsize	8
	.align		4
        /*0000*/ 	.word	0x00000000
	.align		4
        /*0004*/ 	.word	0xffffffff
	.align		4
        /*0008*/ 	.word	0x00000000
	.align		4
        /*000c*/ 	.word	0xfffffffe
	.align		4
        /*0010*/ 	.word	0x00000000
	.align		4
        /*0014*/ 	.word	0xfffffffd
	.align		4
        /*0018*/ 	.word	0x00000000
	.align		4
        /*001c*/ 	.word	0xfffffffc


//--------------------- .text._Z12reduceVectorPfS_S_ --------------------------
	.section	.text._Z12reduceVectorPfS_S_,"ax",@progbits
	.align	128
        .global         _Z12reduceVectorPfS_S_
        .type           _Z12reduceVectorPfS_S_,@function
        .size           _Z12reduceVectorPfS_S_,(.L_x_5 - _Z12reduceVectorPfS_S_)
        .other          _Z12reduceVectorPfS_S_,@"STO_CUDA_ENTRY STV_DEFAULT"
_Z12reduceVectorPfS_S_:
.text._Z12reduceVectorPfS_S_:
[----:B------:R-:W-:Y:S01]  /*0000*/  LDC R1, c[0x0][0x37c] ;  /* 0x0000df00ff017b82 */ /* 0x000fe20000000800 */
[----:B------:R-:W0:Y:S01]  /*0010*/  S2R R9, SR_CTAID.X ;  /* 0x0000000000097919 */ /* 0x000e220000002500 */
[----:B------:R-:W1:Y:S06]  /*0020*/  LDCU UR6, c[0x0][0x360] ;  /* 0x00006c00ff0677ac */ /* 0x000e6c0008000800 */
[----:B------:R-:W2:Y:S01]  /*0030*/  LDC.64 R2, c[0x0][0x380] ;  /* 0x0000e000ff027b82 */ /* 0x000ea20000000a00 */
[----:B------:R-:W0:Y:S01]  /*0040*/  S2R R6, SR_TID.X ;  /* 0x0000000000067919 */ /* 0x000e220000002100 */
[----:B------:R-:W3:Y:S01]  /*0050*/  LDCU.64 UR4, c[0x0][0x358] ;  /* 0x00006b00ff0477ac */ /* 0x000ee20008000a00 */
[----:B-1----:R-:W-:-:S02]  /*0060*/  UISETP.GE.U32.AND UP0, UPT, UR6, 0x2, UPT ;  /* 0x000000020600788c */ /* 0x002fc4000bf06070 */
[----:B0-----:R-:W-:-:S04]  /*0070*/  IMAD R5, R9, UR6, R6 ;  /* 0x0000000609057c24 */ /* 0x001fc8000f8e0206 */
[----:B--2---:R-:W-:-:S03]  /*0080*/  IMAD.WIDE R2, R5, 0x4, R2 ;  /* 0x0000000405027825 */ /* 0x004fc600078e0202 */
[----:B---3--:R-:W-:Y:S05]  /*0090*/  BRA.U !UP0, `(.L_x_0) ;  /* 0x0000000108407547 */ /* 0x008fea000b800000 */
[----:B------:R-:W-:-:S07]  /*00a0*/  IMAD.U32 R0, RZ, RZ, UR6 ;  /* 0x00000006ff007e24 */ /* 0x000fce000f8e00ff */
.L_x_3:
[----:B------:R-:W-:Y:S01]  /*00b0*/  SHF.R.U32.HI R11, RZ, 0x1, R0 ;  /* 0x00000001ff0b7819 */ /* 0x000fe20000011600 */
[----:B------:R-:W-:Y:S03]  /*00c0*/  BSSY.RECONVERGENT B0, `(.L_x_1) ;  /* 0x0000009000007945 */ /* 0x000fe60003800200 */
[----:B------:R-:W-:-:S13]  /*00d0*/  ISETP.GE.U32.AND P0, PT, R6, R11, PT ;  /* 0x0000000b0600720c */ /* 0x000fda0003f06070 */
[----:B0-----:R-:W-:Y:S05]  /*00e0*/  @P0 BRA `(.L_x_2) ;  /* 0x0000000000180947 */ /* 0x001fea0003800000 */
[----:B------:R-:W-:Y:S01]  /*00f0*/  LEA R4, P0, R11, R2, 0x2 ;  /* 0x000000020b047211 */ /* 0x000fe200078010ff */
[----:B------:R-:W2:Y:S03]  /*0100*/  LDG.E R7, desc[UR4][R2.64] ;  /* 0x0000000402077981 */ /* 0x000ea6000c1e1900 */
[----:B------:R-:W-:-:S05]  /*0110*/  IADD3.X R5, PT, PT, RZ, R3, RZ, P0, !PT ;  /* 0x00000003ff057210 */ /* 0x000fca00007fe4ff */
[----:B------:R-:W2:Y:S02]  /*0120*/  LDG.E R4, desc[UR4][R4.64] ;  /* 0x0000000404047981 */ /* 0x000ea4000c1e1900 */
[----:B--2---:R-:W-:-:S05]  /*0130*/  FADD R7, R4, R7 ;  /* 0x0000000704077221 */ /* 0x004fca0000000000 */
[----:B------:R0:W-:Y:S02]  /*0140*/  STG.E desc[UR4][R2.64], R7 ;  /* 0x0000000702007986 */ /* 0x0001e4000c101904 */
.L_x_2:
[----:B------:R-:W-:Y:S05]  /*0150*/  BSYNC.RECONVERGENT B0 ;  /* 0x0000000000007941 */ /* 0x000fea0003800200 */
.L_x_1:
[----:B------:R-:W-:Y:S01]  /*0160*/  BAR.SYNC.DEFER_BLOCKING 0x0 ;  /* 0x0000000000007b1d */ /* 0x000fe20000010000 */
[----:B------:R-:W-:Y:S01]  /*0170*/  ISETP.GT.U32.AND P0, PT, R0, 0x3, PT ;  /* 0x000000030000780c */ /* 0x000fe20003f04070 */
[----:B------:R-:W-:-:S12]  /*0180*/  IMAD.MOV.U32 R0, RZ, RZ, R11 ;  /* 0x000000ffff007224 */ /* 0x000fd800078e000b */
[----:B------:R-:W-:Y:S05]  /*0190*/  @P0 BRA `(.L_x_3) ;  /* 0xfffffffc00c40947 */ /* 0x000fea000383ffff */
.L_x_0:
[----:B------:R-:W-:-:S13]  /*01a0*/  ISETP.NE.AND P0, PT, R6, RZ, PT ;  /* 0x000000ff0600720c */ /* 0x000fda0003f05270 */
[----:B------:R-:W-:Y:S05]  /*01b0*/  @P0 EXIT ;  /* 0x000000000000094d */ /* 0x000fea0003800000 */
[----:B0-----:R-:W2:Y:S01]  /*01c0*/  LDG.E R3, desc[UR4][R2.64] ;  /* 0x0000000402037981 */ /* 0x001ea2000c1e1900 */
[----:B------:R-:W0:Y:S02]  /*01d0*/  LDC.64 R4, c[0x0][0x390] ;  /* 0x0000e400ff047b82 */ /* 0x000e240000000a00 */
[----:B0-----:R-:W-:-:S05]  /*01e0*/  IMAD.WIDE.U32 R4, R9, 0x4, R4 ;  /* 0x0000000409047825 */ /* 0x001fca00078e0004 */
[----:B--2---:R-:W-:Y:S01]  /*01f0*/  STG.E desc[UR4][R4.64], R3 ;  /* 0x0000000304007986 */ /* 0x004fe2000c101904 */
[----:B------:R-:W-:Y:S05]  /*0200*/  EXIT ;  /* 0x000000000000794d */ /* 0x000fea0003800000 */
.L_x_4:
[----:B------:R-:W-:-:S00]  /*0210*/  BRA `(.L_x_4) ;  /* 0xfffffffc00fc7947 */ /* 0x000fc0000383ffff */
[----:B------:R-:W-:-:S00]  /*0220*/  NOP ;  /* 0x0000000000007918 */ /* 0x000fc00000000000 */
        /* <DEDUP_REMOVED lines=13> */
.L_x_5:


//--------------------- .nv.shared.reserved.0     --------------------------
	.section	.nv.shared.reserved.0,"aw",@nobits
	.weak		__nv_reservedSMEM_offset_0_alias
	.size		__nv_reservedSMEM_offset_0_alias, 0, 64
	.other		__nv_reservedSMEM_offset_0_alias,@"STO_CUDA_RESERVED_SHARED STV_DEFAULT"
__nv_reservedSMEM_offset_0_alias:
	.zero		0
	.zero		64


//--------------------- .nv.constant0._Z12reduceVectorPfS_S_ --------------------------
	.section	.nv.constant0._Z12reduceVectorPfS_S_,"a",@progbits
	.sectionflags	@""
	.align	4
.nv.constant0._Z12reduceVectorPfS_S_:
	.zero		920


//--------------------- SYMBOLS --------------------------

	.type		.nv.reservedSmem.offset0,@object
	.size		.nv.reservedSmem.offset0,0x4
